//
// Generated by NVIDIA NVVM Compiler
//
// Compiler Build ID: CL-36424714
// Cuda compilation tools, release 13.0, V13.0.88
// Based on NVVM 20.0.0
//

.version 9.0
.target sm_100
.address_size 64

	// .globl	_ZN3cub18CUB_300001_SM_10006detail11EmptyKernelIvEEvv
.global .align 1 .b8 _ZN40_INTERNAL_c57bcbf8_4_k_cu_0e941bcb_414594cuda3std3__45__cpo5beginE[1];
.global .align 1 .b8 _ZN40_INTERNAL_c57bcbf8_4_k_cu_0e941bcb_414594cuda3std3__45__cpo3endE[1];
.global .align 1 .b8 _ZN40_INTERNAL_c57bcbf8_4_k_cu_0e941bcb_414594cuda3std3__45__cpo6cbeginE[1];
.global .align 1 .b8 _ZN40_INTERNAL_c57bcbf8_4_k_cu_0e941bcb_414594cuda3std3__45__cpo4cendE[1];
.global .align 1 .b8 _ZN40_INTERNAL_c57bcbf8_4_k_cu_0e941bcb_414594cuda3std3__45__cpo6rbeginE[1];
.global .align 1 .b8 _ZN40_INTERNAL_c57bcbf8_4_k_cu_0e941bcb_414594cuda3std3__45__cpo4rendE[1];
.global .align 1 .b8 _ZN40_INTERNAL_c57bcbf8_4_k_cu_0e941bcb_414594cuda3std3__45__cpo7crbeginE[1];
.global .align 1 .b8 _ZN40_INTERNAL_c57bcbf8_4_k_cu_0e941bcb_414594cuda3std3__45__cpo5crendE[1];
.global .align 1 .b8 _ZN40_INTERNAL_c57bcbf8_4_k_cu_0e941bcb_414594cuda3std3__442_GLOBAL__N__c57bcbf8_4_k_cu_0e941bcb_414596ignoreE[1];
.global .align 1 .b8 _ZN40_INTERNAL_c57bcbf8_4_k_cu_0e941bcb_414594cuda3std3__419piecewise_constructE[1];
.global .align 1 .b8 _ZN40_INTERNAL_c57bcbf8_4_k_cu_0e941bcb_414594cuda3std3__48in_placeE[1];
.global .align 1 .b8 _ZN40_INTERNAL_c57bcbf8_4_k_cu_0e941bcb_414594cuda3std3__420unreachable_sentinelE[1];
.global .align 1 .b8 _ZN40_INTERNAL_c57bcbf8_4_k_cu_0e941bcb_414594cuda3std3__47nulloptE[1];
.global .align 1 .b8 _ZN40_INTERNAL_c57bcbf8_4_k_cu_0e941bcb_414594cuda3std3__48unexpectE[1];
.global .align 1 .b8 _ZN40_INTERNAL_c57bcbf8_4_k_cu_0e941bcb_414594cuda3std6ranges3__45__cpo4swapE[1];
.global .align 1 .b8 _ZN40_INTERNAL_c57bcbf8_4_k_cu_0e941bcb_414594cuda3std6ranges3__45__cpo9iter_moveE[1];
.global .align 1 .b8 _ZN40_INTERNAL_c57bcbf8_4_k_cu_0e941bcb_414594cuda3std6ranges3__45__cpo5beginE[1];
.global .align 1 .b8 _ZN40_INTERNAL_c57bcbf8_4_k_cu_0e941bcb_414594cuda3std6ranges3__45__cpo3endE[1];
.global .align 1 .b8 _ZN40_INTERNAL_c57bcbf8_4_k_cu_0e941bcb_414594cuda3std6ranges3__45__cpo6cbeginE[1];
.global .align 1 .b8 _ZN40_INTERNAL_c57bcbf8_4_k_cu_0e941bcb_414594cuda3std6ranges3__45__cpo4cendE[1];
.global .align 1 .b8 _ZN40_INTERNAL_c57bcbf8_4_k_cu_0e941bcb_414594cuda3std6ranges3__45__cpo7advanceE[1];
.global .align 1 .b8 _ZN40_INTERNAL_c57bcbf8_4_k_cu_0e941bcb_414594cuda3std6ranges3__45__cpo9iter_swapE[1];
.global .align 1 .b8 _ZN40_INTERNAL_c57bcbf8_4_k_cu_0e941bcb_414594cuda3std6ranges3__45__cpo4nextE[1];
.global .align 1 .b8 _ZN40_INTERNAL_c57bcbf8_4_k_cu_0e941bcb_414594cuda3std6ranges3__45__cpo4prevE[1];
.global .align 1 .b8 _ZN40_INTERNAL_c57bcbf8_4_k_cu_0e941bcb_414594cuda3std6ranges3__45__cpo4dataE[1];
.global .align 1 .b8 _ZN40_INTERNAL_c57bcbf8_4_k_cu_0e941bcb_414594cuda3std6ranges3__45__cpo5cdataE[1];
.global .align 1 .b8 _ZN40_INTERNAL_c57bcbf8_4_k_cu_0e941bcb_414594cuda3std6ranges3__45__cpo4sizeE[1];
.global .align 1 .b8 _ZN40_INTERNAL_c57bcbf8_4_k_cu_0e941bcb_414594cuda3std6ranges3__45__cpo5ssizeE[1];
.global .align 1 .b8 _ZN40_INTERNAL_c57bcbf8_4_k_cu_0e941bcb_414594cuda3std6ranges3__45__cpo8distanceE[1];
.global .align 1 .b8 _ZN40_INTERNAL_c57bcbf8_4_k_cu_0e941bcb_414596thrust24THRUST_300001_SM_1000_NS8cuda_cub3parE[1];
.global .align 1 .b8 _ZN40_INTERNAL_c57bcbf8_4_k_cu_0e941bcb_414596thrust24THRUST_300001_SM_1000_NS8cuda_cub10par_nosyncE[1];
.global .align 1 .b8 _ZN40_INTERNAL_c57bcbf8_4_k_cu_0e941bcb_414596thrust24THRUST_300001_SM_1000_NS6system6detail10sequential3seqE[1];
.global .align 1 .b8 _ZN40_INTERNAL_c57bcbf8_4_k_cu_0e941bcb_414596thrust24THRUST_300001_SM_1000_NS6system3cpp3parE[1];
.global .align 1 .b8 _ZN40_INTERNAL_c57bcbf8_4_k_cu_0e941bcb_414596thrust24THRUST_300001_SM_1000_NS12placeholders2_1E[1];
.global .align 1 .b8 _ZN40_INTERNAL_c57bcbf8_4_k_cu_0e941bcb_414596thrust24THRUST_300001_SM_1000_NS12placeholders2_2E[1];
.global .align 1 .b8 _ZN40_INTERNAL_c57bcbf8_4_k_cu_0e941bcb_414596thrust24THRUST_300001_SM_1000_NS12placeholders2_3E[1];
.global .align 1 .b8 _ZN40_INTERNAL_c57bcbf8_4_k_cu_0e941bcb_414596thrust24THRUST_300001_SM_1000_NS12placeholders2_4E[1];
.global .align 1 .b8 _ZN40_INTERNAL_c57bcbf8_4_k_cu_0e941bcb_414596thrust24THRUST_300001_SM_1000_NS12placeholders2_5E[1];
.global .align 1 .b8 _ZN40_INTERNAL_c57bcbf8_4_k_cu_0e941bcb_414596thrust24THRUST_300001_SM_1000_NS12placeholders2_6E[1];
.global .align 1 .b8 _ZN40_INTERNAL_c57bcbf8_4_k_cu_0e941bcb_414596thrust24THRUST_300001_SM_1000_NS12placeholders2_7E[1];
.global .align 1 .b8 _ZN40_INTERNAL_c57bcbf8_4_k_cu_0e941bcb_414596thrust24THRUST_300001_SM_1000_NS12placeholders2_8E[1];
.global .align 1 .b8 _ZN40_INTERNAL_c57bcbf8_4_k_cu_0e941bcb_414596thrust24THRUST_300001_SM_1000_NS12placeholders2_9E[1];
.global .align 1 .b8 _ZN40_INTERNAL_c57bcbf8_4_k_cu_0e941bcb_414596thrust24THRUST_300001_SM_1000_NS12placeholders3_10E[1];
.global .align 1 .b8 _ZN40_INTERNAL_c57bcbf8_4_k_cu_0e941bcb_414596thrust24THRUST_300001_SM_1000_NS3seqE[1];
.global .align 1 .b8 _ZN40_INTERNAL_c57bcbf8_4_k_cu_0e941bcb_414596thrust24THRUST_300001_SM_1000_NS6deviceE[1];

.visible .entry _ZN3cub18CUB_300001_SM_10006detail11EmptyKernelIvEEvv()
{


	ret;

}


// ===== COMPILED SASS (sm_100) =====

	.target	sm_100

	.elftype	@"ET_EXEC"


//--------------------- .note.nv.tkinfo           --------------------------
	.section	.note.nv.tkinfo,"",@"SHT_NOTE"
	.sectionflags	@"SHF_NOTE_NV_TKINFO"
	.tkinfo
        /*0018*/ 	.word	0x00000002
        /*0030*/ 	.string	""
        /*0030*/ 	.string	"ptxas"
        /*0030*/ 	.string	"Cuda compilation tools, release 13.0, V13.0.88"
        /*0030*/ 	.string	"Build cuda_13.0.r13.0/compiler.36424714_0"
        /*0030*/ 	.string	"-arch sm_100 -m 64 "



//--------------------- .note.nv.cuinfo           --------------------------
	.section	.note.nv.cuinfo,"",@"SHT_NOTE"
	.sectionflags	@"SHF_NOTE_NV_CUINFO"
        /*0018*/ 	.short	0x0002
        /*001a*/ 	.short	0x0064
        /*001c*/ 	.short	0x0082
	.zero		2


//--------------------- .nv.info                  --------------------------
	.section	.nv.info,"",@"SHT_CUDA_INFO"
	.align	4


	//----- nvinfo : EIATTR_REGCOUNT
	.align		4
        /*0000*/ 	.byte	0x04, 0x2f
        /*0002*/ 	.short	(.L_46 - .L_45)
	.align		4
.L_45:
        /*0004*/ 	.word	index@(_ZN3cub18CUB_300001_SM_10006detail11EmptyKernelIvEEvv)
        /*0008*/ 	.word	0x00000004


	//----- nvinfo : EIATTR_FRAME_SIZE
	.align		4
.L_46:
        /*000c*/ 	.byte	0x04, 0x11
        /*000e*/ 	.short	(.L_48 - .L_47)
	.align		4
.L_47:
        /*0010*/ 	.word	index@(_ZN3cub18CUB_300001_SM_10006detail11EmptyKernelIvEEvv)
        /*0014*/ 	.word	0x00000000


	//----- nvinfo : EIATTR_MIN_STACK_SIZE
	.align		4
.L_48:
        /*0018*/ 	.byte	0x04, 0x12
        /*001a*/ 	.short	(.L_50 - .L_49)
	.align		4
.L_49:
        /*001c*/ 	.word	index@(_ZN3cub18CUB_300001_SM_10006detail11EmptyKernelIvEEvv)
        /*0020*/ 	.word	0x00000000
.L_50:


//--------------------- .nv.compat                --------------------------
	.section	.nv.compat,"",@"SHT_CUDA_COMPAT_INFO"
	.align	4
        /*0000*/ 	.byte	0x02, 0x09, 0x00, 0x00, 0x02, 0x02, 0x01, 0x00, 0x02, 0x05, 0x05, 0x00, 0x03, 0x07, 0x01, 0x01
        /*0010*/ 	.byte	0x02, 0x03, 0x00, 0x00, 0x02, 0x06, 0x01, 0x00, 0x04, 0x0b, 0x08, 0x00, 0x09, 0x00, 0x00, 0x00
        /*0020*/ 	.byte	0x00, 0x00, 0x00, 0x00


//--------------------- .nv.info._ZN3cub18CUB_300001_SM_10006detail11EmptyKernelIvEEvv --------------------------
	.section	.nv.info._ZN3cub18CUB_300001_SM_10006detail11EmptyKernelIvEEvv,"",@"SHT_CUDA_INFO"
	.sectionflags	@""
	.align	4


	//----- nvinfo : EIATTR_CUDA_API_VERSION
	.align		4
        /*0000*/ 	.byte	0x04, 0x37
        /*0002*/ 	.short	(.L_52 - .L_51)
.L_51:
        /*0004*/ 	.word	0x00000082


	//----- nvinfo : EIATTR_SPARSE_MMA_MASK
	.align		4
.L_52:
        /*0008*/ 	.byte	0x03, 0x50
        /*000a*/ 	.short	0x0000


	//----- nvinfo : EIATTR_MAXREG_COUNT
	.align		4
        /*000c*/ 	.byte	0x03, 0x1b
        /*000e*/ 	.short	0x00ff


	//----- nvinfo : EIATTR_MERCURY_ISA_VERSION
	.align		4
        /*0010*/ 	.byte	0x03, 0x5f
        /*0012*/ 	.short	0x0101


	//----- nvinfo : EIATTR_VRC_CTA_INIT_COUNT
	.align		4
        /*0014*/ 	.byte	0x02, 0x4a
	.zero		1
	.zero		1


	//----- nvinfo : EIATTR_EXIT_INSTR_OFFSETS
	.align		4
        /*0018*/ 	.byte	0x04, 0x1c
        /*001a*/ 	.short	(.L_54 - .L_53)


	//   ....[0]....
.L_53:
        /*001c*/ 	.word	0x00000010


	//----- nvinfo : EIATTR_SW_WAR
	.align		4
.L_54:
        /*0020*/ 	.byte	0x04, 0x36
        /*0022*/ 	.short	(.L_56 - .L_55)
.L_55:
        /*0024*/ 	.word	0x00000008
.L_56:


//--------------------- .nv.callgraph             --------------------------
	.section	.nv.callgraph,"",@"SHT_CUDA_CALLGRAPH"
	.align	4
	.sectionentsize	8
	.align		4
        /*0000*/ 	.word	0x00000000
	.align		4
        /*0004*/ 	.word	0xffffffff
	.align		4
        /*0008*/ 	.word	0x00000000
	.align		4
        /*000c*/ 	.word	0xfffffffe
	.align		4
        /*0010*/ 	.word	0x00000000
	.align		4
        /*0014*/ 	.word	0xfffffffd
	.align		4
        /*0018*/ 	.word	0x00000000
	.align		4
        /*001c*/ 	.word	0xfffffffc


//--------------------- .nv.constant4             --------------------------
	.section	.nv.constant4,"a",@progbits
	.align	8
	.align		8
.nv.constant4:
        /*0000*/ 	.dword	_ZN40_INTERNAL_c57bcbf8_4_k_cu_0e941bcb_417304cuda3std3__45__cpo5beginE
	.align		8
        /*0008*/ 	.dword	_ZN40_INTERNAL_c57bcbf8_4_k_cu_0e941bcb_417304cuda3std3__45__cpo3endE
	.align		8
        /*0010*/ 	.dword	_ZN40_INTERNAL_c57bcbf8_4_k_cu_0e941bcb_417304cuda3std3__45__cpo6cbeginE
	.align		8
        /*0018*/ 	.dword	_ZN40_INTERNAL_c57bcbf8_4_k_cu_0e941bcb_417304cuda3std3__45__cpo4cendE
	.align		8
        /*0020*/ 	.dword	_ZN40_INTERNAL_c57bcbf8_4_k_cu_0e941bcb_417304cuda3std3__45__cpo6rbeginE
	.align		8
        /*0028*/ 	.dword	_ZN40_INTERNAL_c57bcbf8_4_k_cu_0e941bcb_417304cuda3std3__45__cpo4rendE
	.align		8
        /*0030*/ 	.dword	_ZN40_INTERNAL_c57bcbf8_4_k_cu_0e941bcb_417304cuda3std3__45__cpo7crbeginE
	.align		8
        /*0038*/ 	.dword	_ZN40_INTERNAL_c57bcbf8_4_k_cu_0e941bcb_417304cuda3std3__45__cpo5crendE
	.align		8
        /*0040*/ 	.dword	_ZN40_INTERNAL_c57bcbf8_4_k_cu_0e941bcb_417304cuda3std3__442_GLOBAL__N__c57bcbf8_4_k_cu_0e941bcb_417306ignoreE
	.align		8
        /*0048*/ 	.dword	_ZN40_INTERNAL_c57bcbf8_4_k_cu_0e941bcb_417304cuda3std3__419piecewise_constructE
	.align		8
        /*0050*/ 	.dword	_ZN40_INTERNAL_c57bcbf8_4_k_cu_0e941bcb_417304cuda3std3__48in_placeE
	.align		8
        /*0058*/ 	.dword	_ZN40_INTERNAL_c57bcbf8_4_k_cu_0e941bcb_417304cuda3std3__420unreachable_sentinelE
	.align		8
        /*0060*/ 	.dword	_ZN40_INTERNAL_c57bcbf8_4_k_cu_0e941bcb_417304cuda3std3__47nulloptE
	.align		8
        /*0068*/ 	.dword	_ZN40_INTERNAL_c57bcbf8_4_k_cu_0e941bcb_417304cuda3std3__48unexpectE
	.align		8
        /*0070*/ 	.dword	_ZN40_INTERNAL_c57bcbf8_4_k_cu_0e941bcb_417304cuda3std6ranges3__45__cpo4swapE
	.align		8
        /*0078*/ 	.dword	_ZN40_INTERNAL_c57bcbf8_4_k_cu_0e941bcb_417304cuda3std6ranges3__45__cpo9iter_moveE
	.align		8
        /*0080*/ 	.dword	_ZN40_INTERNAL_c57bcbf8_4_k_cu_0e941bcb_417304cuda3std6ranges3__45__cpo5beginE
	.align		8
        /*0088*/ 	.dword	_ZN40_INTERNAL_c57bcbf8_4_k_cu_0e941bcb_417304cuda3std6ranges3__45__cpo3endE
	.align		8
        /*0090*/ 	.dword	_ZN40_INTERNAL_c57bcbf8_4_k_cu_0e941bcb_417304cuda3std6ranges3__45__cpo6cbeginE
	.align		8
        /*0098*/ 	.dword	_ZN40_INTERNAL_c57bcbf8_4_k_cu_0e941bcb_417304cuda3std6ranges3__45__cpo4cendE
	.align		8
        /*00a0*/ 	.dword	_ZN40_INTERNAL_c57bcbf8_4_k_cu_0e941bcb_417304cuda3std6ranges3__45__cpo7advanceE
	.align		8
        /*00a8*/ 	.dword	_ZN40_INTERNAL_c57bcbf8_4_k_cu_0e941bcb_417304cuda3std6ranges3__45__cpo9iter_swapE
	.align		8
        /*00b0*/ 	.dword	_ZN40_INTERNAL_c57bcbf8_4_k_cu_0e941bcb_417304cuda3std6ranges3__45__cpo4nextE
	.align		8
        /*00b8*/ 	.dword	_ZN40_INTERNAL_c57bcbf8_4_k_cu_0e941bcb_417304cuda3std6ranges3__45__cpo4prevE
	.align		8
        /*00c0*/ 	.dword	_ZN40_INTERNAL_c57bcbf8_4_k_cu_0e941bcb_417304cuda3std6ranges3__45__cpo4dataE
	.align		8
        /*00c8*/ 	.dword	_ZN40_INTERNAL_c57bcbf8_4_k_cu_0e941bcb_417304cuda3std6ranges3__45__cpo5cdataE
	.align		8
        /*00d0*/ 	.dword	_ZN40_INTERNAL_c57bcbf8_4_k_cu_0e941bcb_417304cuda3std6ranges3__45__cpo4sizeE
	.align		8
        /*00d8*/ 	.dword	_ZN40_INTERNAL_c57bcbf8_4_k_cu_0e941bcb_417304cuda3std6ranges3__45__cpo5ssizeE
	.align		8
        /*00e0*/ 	.dword	_ZN40_INTERNAL_c57bcbf8_4_k_cu_0e941bcb_417304cuda3std6ranges3__45__cpo8distanceE
	.align		8
        /*00e8*/ 	.dword	_ZN40_INTERNAL_c57bcbf8_4_k_cu_0e941bcb_417306thrust24THRUST_300001_SM_1000_NS8cuda_cub3parE
	.align		8
        /*00f0*/ 	.dword	_ZN40_INTERNAL_c57bcbf8_4_k_cu_0e941bcb_417306thrust24THRUST_300001_SM_1000_NS8cuda_cub10par_nosyncE
	.align		8
        /*00f8*/ 	.dword	_ZN40_INTERNAL_c57bcbf8_4_k_cu_0e941bcb_417306thrust24THRUST_300001_SM_1000_NS6system6detail10sequential3seqE
	.align		8
        /*0100*/ 	.dword	_ZN40_INTERNAL_c57bcbf8_4_k_cu_0e941bcb_417306thrust24THRUST_300001_SM_1000_NS6system3cpp3parE
	.align		8
        /*0108*/ 	.dword	_ZN40_INTERNAL_c57bcbf8_4_k_cu_0e941bcb_417306thrust24THRUST_300001_SM_1000_NS12placeholders2_1E
	.align		8
        /*0110*/ 	.dword	_ZN40_INTERNAL_c57bcbf8_4_k_cu_0e941bcb_417306thrust24THRUST_300001_SM_1000_NS12placeholders2_2E
	.align		8
        /*0118*/ 	.dword	_ZN40_INTERNAL_c57bcbf8_4_k_cu_0e941bcb_417306thrust24THRUST_300001_SM_1000_NS12placeholders2_3E
	.align		8
        /*0120*/ 	.dword	_ZN40_INTERNAL_c57bcbf8_4_k_cu_0e941bcb_417306thrust24THRUST_300001_SM_1000_NS12placeholders2_4E
	.align		8
        /*0128*/ 	.dword	_ZN40_INTERNAL_c57bcbf8_4_k_cu_0e941bcb_417306thrust24THRUST_300001_SM_1000_NS12placeholders2_5E
	.align		8
        /*0130*/ 	.dword	_ZN40_INTERNAL_c57bcbf8_4_k_cu_0e941bcb_417306thrust24THRUST_300001_SM_1000_NS12placeholders2_6E
	.align		8
        /*0138*/ 	.dword	_ZN40_INTERNAL_c57bcbf8_4_k_cu_0e941bcb_417306thrust24THRUST_300001_SM_1000_NS12placeholders2_7E
	.align		8
        /*0140*/ 	.dword	_ZN40_INTERNAL_c57bcbf8_4_k_cu_0e941bcb_417306thrust24THRUST_300001_SM_1000_NS12placeholders2_8E
	.align		8
        /*0148*/ 	.dword	_ZN40_INTERNAL_c57bcbf8_4_k_cu_0e941bcb_417306thrust24THRUST_300001_SM_1000_NS12placeholders2_9E
	.align		8
        /*0150*/ 	.dword	_ZN40_INTERNAL_c57bcbf8_4_k_cu_0e941bcb_417306thrust24THRUST_300001_SM_1000_NS12placeholders3_10E
	.align		8
        /*0158*/ 	.dword	_ZN40_INTERNAL_c57bcbf8_4_k_cu_0e941bcb_417306thrust24THRUST_300001_SM_1000_NS3seqE
	.align		8
        /*0160*/ 	.dword	_ZN40_INTERNAL_c57bcbf8_4_k_cu_0e941bcb_417306thrust24THRUST_300001_SM_1000_NS6deviceE


//--------------------- .text._ZN3cub18CUB_300001_SM_10006detail11EmptyKernelIvEEvv --------------------------
	.section	.text._ZN3cub18CUB_300001_SM_10006detail11EmptyKernelIvEEvv,"ax",@progbits
	.align	128
        .global         _ZN3cub18CUB_300001_SM_10006detail11EmptyKernelIvEEvv
        .type           _ZN3cub18CUB_300001_SM_10006detail11EmptyKernelIvEEvv,@function
        .size           _ZN3cub18CUB_300001_SM_10006detail11EmptyKernelIvEEvv,(.L_x_1 - _ZN3cub18CUB_300001_SM_10006detail11EmptyKernelIvEEvv)
        .other          _ZN3cub18CUB_300001_SM_10006detail11EmptyKernelIvEEvv,@"STO_CUDA_ENTRY STV_DEFAULT"
_ZN3cub18CUB_300001_SM_10006detail11EmptyKernelIvEEvv:
.text._ZN3cub18CUB_300001_SM_10006detail11EmptyKernelIvEEvv:
[----:B------:R-:W-:Y:S01]  /*0000*/  LDC R1, c[0x0][0x37c] ;  /* 0x0000df00ff017b82 */ /* 0x000fe20000000800 */
[----:B------:R-:W-:Y:S05]  /*0010*/  EXIT ;  /* 0x000000000000794d */ /* 0x000fea0003800000 */
.L_x_0:
[----:B------:R-:W-:-:S00]  /*0020*/  BRA `(.L_x_0) ;  /* 0xfffffffc00fc7947 */ /* 0x000fc0000383ffff */
[----:B------:R-:W-:-:S00]  /*0030*/  NOP ;  /* 0x0000000000007918 */ /* 0x000fc00000000000 */
        /* <DEDUP_REMOVED lines=12> */
.L_x_1:


//--------------------- .nv.shared.reserved.0     --------------------------
	.section	.nv.shared.reserved.0,"aw",@nobits
	.weak		__nv_reservedSMEM_offset_0_alias
	.size		__nv_reservedSMEM_offset_0_alias, 0, 64
	.other		__nv_reservedSMEM_offset_0_alias,@"STO_CUDA_RESERVED_SHARED STV_DEFAULT"
__nv_reservedSMEM_offset_0_alias:
	.zero		0
	.zero		64


//--------------------- .nv.global                --------------------------
	.section	.nv.global,"aw",@nobits
.nv.global:
	.type		_ZN40_INTERNAL_c57bcbf8_4_k_cu_0e941bcb_417306thrust24THRUST_300001_SM_1000_NS12placeholders2_8E,@object
	.size		_ZN40_INTERNAL_c57bcbf8_4_k_cu_0e941bcb_417306thrust24THRUST_300001_SM_1000_NS12placeholders2_8E,(_ZN40_INTERNAL_c57bcbf8_4_k_cu_0e941bcb_417304cuda3std3__442_GLOBAL__N__c57bcbf8_4_k_cu_0e941bcb_417306ignoreE - _ZN40_INTERNAL_c57bcbf8_4_k_cu_0e941bcb_417306thrust24THRUST_300001_SM_1000_NS12placeholders2_8E)
_ZN40_INTERNAL_c57bcbf8_4_k_cu_0e941bcb_417306thrust24THRUST_300001_SM_1000_NS12placeholders2_8E:
	.zero		1
	.type		_ZN40_INTERNAL_c57bcbf8_4_k_cu_0e941bcb_417304cuda3std3__442_GLOBAL__N__c57bcbf8_4_k_cu_0e941bcb_417306ignoreE,@object
	.size		_ZN40_INTERNAL_c57bcbf8_4_k_cu_0e941bcb_417304cuda3std3__442_GLOBAL__N__c57bcbf8_4_k_cu_0e941bcb_417306ignoreE,(_ZN40_INTERNAL_c57bcbf8_4_k_cu_0e941bcb_417304cuda3std6ranges3__45__cpo4dataE - _ZN40_INTERNAL_c57bcbf8_4_k_cu_0e941bcb_417304cuda3std3__442_GLOBAL__N__c57bcbf8_4_k_cu_0e941bcb_417306ignoreE)
_ZN40_INTERNAL_c57bcbf8_4_k_cu_0e941bcb_417304cuda3std3__442_GLOBAL__N__c57bcbf8_4_k_cu_0e941bcb_417306ignoreE:
	.zero		1
	.type		_ZN40_INTERNAL_c57bcbf8_4_k_cu_0e941bcb_417304cuda3std6ranges3__45__cpo4dataE,@object
	.size		_ZN40_INTERNAL_c57bcbf8_4_k_cu_0e941bcb_417304cuda3std6ranges3__45__cpo4dataE,(_ZN40_INTERNAL_c57bcbf8_4_k_cu_0e941bcb_417306thrust24THRUST_300001_SM_1000_NS6system3cpp3parE - _ZN40_INTERNAL_c57bcbf8_4_k_cu_0e941bcb_417304cuda3std6ranges3__45__cpo4dataE)
_ZN40_INTERNAL_c57bcbf8_4_k_cu_0e941bcb_417304cuda3std6ranges3__45__cpo4dataE:
	.zero		1
	.type		_ZN40_INTERNAL_c57bcbf8_4_k_cu_0e941bcb_417306thrust24THRUST_300001_SM_1000_NS6system3cpp3parE,@object
	.size		_ZN40_INTERNAL_c57bcbf8_4_k_cu_0e941bcb_417306thrust24THRUST_300001_SM_1000_NS6system3cpp3parE,(_ZN40_INTERNAL_c57bcbf8_4_k_cu_0e941bcb_417304cuda3std3__45__cpo5beginE - _ZN40_INTERNAL_c57bcbf8_4_k_cu_0e941bcb_417306thrust24THRUST_300001_SM_1000_NS6system3cpp3parE)
_ZN40_INTERNAL_c57bcbf8_4_k_cu_0e941bcb_417306thrust24THRUST_300001_SM_1000_NS6system3cpp3parE:
	.zero		1
	.type		_ZN40_INTERNAL_c57bcbf8_4_k_cu_0e941bcb_417304cuda3std3__45__cpo5beginE,@object
	.size		_ZN40_INTERNAL_c57bcbf8_4_k_cu_0e941bcb_417304cuda3std3__45__cpo5beginE,(_ZN40_INTERNAL_c57bcbf8_4_k_cu_0e941bcb_417304cuda3std6ranges3__45__cpo5beginE - _ZN40_INTERNAL_c57bcbf8_4_k_cu_0e941bcb_417304cuda3std3__45__cpo5beginE)
_ZN40_INTERNAL_c57bcbf8_4_k_cu_0e941bcb_417304cuda3std3__45__cpo5beginE:
	.zero		1
	.type		_ZN40_INTERNAL_c57bcbf8_4_k_cu_0e941bcb_417304cuda3std6ranges3__45__cpo5beginE,@object
	.size		_ZN40_INTERNAL_c57bcbf8_4_k_cu_0e941bcb_417304cuda3std6ranges3__45__cpo5beginE,(_ZN40_INTERNAL_c57bcbf8_4_k_cu_0e941bcb_417306thrust24THRUST_300001_SM_1000_NS6deviceE - _ZN40_INTERNAL_c57bcbf8_4_k_cu_0e941bcb_417304cuda3std6ranges3__45__cpo5beginE)
_ZN40_INTERNAL_c57bcbf8_4_k_cu_0e941bcb_417304cuda3std6ranges3__45__cpo5beginE:
	.zero		1
	.type		_ZN40_INTERNAL_c57bcbf8_4_k_cu_0e941bcb_417306thrust24THRUST_300001_SM_1000_NS6deviceE,@object
	.size		_ZN40_INTERNAL_c57bcbf8_4_k_cu_0e941bcb_417306thrust24THRUST_300001_SM_1000_NS6deviceE,(_ZN40_INTERNAL_c57bcbf8_4_k_cu_0e941bcb_417304cuda3std3__47nulloptE - _ZN40_INTERNAL_c57bcbf8_4_k_cu_0e941bcb_417306thrust24THRUST_300001_SM_1000_NS6deviceE)
_ZN40_INTERNAL_c57bcbf8_4_k_cu_0e941bcb_417306thrust24THRUST_300001_SM_1000_NS6deviceE:
	.zero		1
	.type		_ZN40_INTERNAL_c57bcbf8_4_k_cu_0e941bcb_417304cuda3std3__47nulloptE,@object
	.size		_ZN40_INTERNAL_c57bcbf8_4_k_cu_0e941bcb_417304cuda3std3__47nulloptE,(_ZN40_INTERNAL_c57bcbf8_4_k_cu_0e941bcb_417304cuda3std6ranges3__45__cpo8distanceE - _ZN40_INTERNAL_c57bcbf8_4_k_cu_0e941bcb_417304cuda3std3__47nulloptE)
_ZN40_INTERNAL_c57bcbf8_4_k_cu_0e941bcb_417304cuda3std3__47nulloptE:
	.zero		1
	.type		_ZN40_INTERNAL_c57bcbf8_4_k_cu_0e941bcb_417304cuda3std6ranges3__45__cpo8distanceE,@object
	.size		_ZN40_INTERNAL_c57bcbf8_4_k_cu_0e941bcb_417304cuda3std6ranges3__45__cpo8distanceE,(_ZN40_INTERNAL_c57bcbf8_4_k_cu_0e941bcb_417306thrust24THRUST_300001_SM_1000_NS12placeholders2_4E - _ZN40_INTERNAL_c57bcbf8_4_k_cu_0e941bcb_417304cuda3std6ranges3__45__cpo8distanceE)
_ZN40_INTERNAL_c57bcbf8_4_k_cu_0e941bcb_417304cuda3std6ranges3__45__cpo8distanceE:
	.zero		1
	.type		_ZN40_INTERNAL_c57bcbf8_4_k_cu_0e941bcb_417306thrust24THRUST_300001_SM_1000_NS12placeholders2_4E,@object
	.size		_ZN40_INTERNAL_c57bcbf8_4_k_cu_0e941bcb_417306thrust24THRUST_300001_SM_1000_NS12placeholders2_4E,(_ZN40_INTERNAL_c57bcbf8_4_k_cu_0e941bcb_417304cuda3std3__45__cpo6rbeginE - _ZN40_INTERNAL_c57bcbf8_4_k_cu_0e941bcb_417306thrust24THRUST_300001_SM_1000_NS12placeholders2_4E)
_ZN40_INTERNAL_c57bcbf8_4_k_cu_0e941bcb_417306thrust24THRUST_300001_SM_1000_NS12placeholders2_4E:
	.zero		1
	.type		_ZN40_INTERNAL_c57bcbf8_4_k_cu_0e941bcb_417304cuda3std3__45__cpo6rbeginE,@object
	.size		_ZN40_INTERNAL_c57bcbf8_4_k_cu_0e941bcb_417304cuda3std3__45__cpo6rbeginE,(_ZN40_INTERNAL_c57bcbf8_4_k_cu_0e941bcb_417304cuda3std6ranges3__45__cpo7advanceE - _ZN40_INTERNAL_c57bcbf8_4_k_cu_0e941bcb_417304cuda3std3__45__cpo6rbeginE)
_ZN40_INTERNAL_c57bcbf8_4_k_cu_0e941bcb_417304cuda3std3__45__cpo6rbeginE:
	.zero		1
	.type		_ZN40_INTERNAL_c57bcbf8_4_k_cu_0e941bcb_417304cuda3std6ranges3__45__cpo7advanceE,@object
	.size		_ZN40_INTERNAL_c57bcbf8_4_k_cu_0e941bcb_417304cuda3std6ranges3__45__cpo7advanceE,(_ZN40_INTERNAL_c57bcbf8_4_k_cu_0e941bcb_417306thrust24THRUST_300001_SM_1000_NS12placeholders3_10E - _ZN40_INTERNAL_c57bcbf8_4_k_cu_0e941bcb_417304cuda3std6ranges3__45__cpo7advanceE)
_ZN40_INTERNAL_c57bcbf8_4_k_cu_0e941bcb_417304cuda3std6ranges3__45__cpo7advanceE:
	.zero		1
	.type		_ZN40_INTERNAL_c57bcbf8_4_k_cu_0e941bcb_417306thrust24THRUST_300001_SM_1000_NS12placeholders3_10E,@object
	.size		_ZN40_INTERNAL_c57bcbf8_4_k_cu_0e941bcb_417306thrust24THRUST_300001_SM_1000_NS12placeholders3_10E,(_ZN40_INTERNAL_c57bcbf8_4_k_cu_0e941bcb_417304cuda3std3__48in_placeE - _ZN40_INTERNAL_c57bcbf8_4_k_cu_0e941bcb_417306thrust24THRUST_300001_SM_1000_NS12placeholders3_10E)
_ZN40_INTERNAL_c57bcbf8_4_k_cu_0e941bcb_417306thrust24THRUST_300001_SM_1000_NS12placeholders3_10E:
	.zero		1
	.type		_ZN40_INTERNAL_c57bcbf8_4_k_cu_0e941bcb_417304cuda3std3__48in_placeE,@object
	.size		_ZN40_INTERNAL_c57bcbf8_4_k_cu_0e941bcb_417304cuda3std3__48in_placeE,(_ZN40_INTERNAL_c57bcbf8_4_k_cu_0e941bcb_417304cuda3std6ranges3__45__cpo4sizeE - _ZN40_INTERNAL_c57bcbf8_4_k_cu_0e941bcb_417304cuda3std3__48in_placeE)
_ZN40_INTERNAL_c57bcbf8_4_k_cu_0e941bcb_417304cuda3std3__48in_placeE:
	.zero		1
	.type		_ZN40_INTERNAL_c57bcbf8_4_k_cu_0e941bcb_417304cuda3std6ranges3__45__cpo4sizeE,@object
	.size		_ZN40_INTERNAL_c57bcbf8_4_k_cu_0e941bcb_417304cuda3std6ranges3__45__cpo4sizeE,(_ZN40_INTERNAL_c57bcbf8_4_k_cu_0e941bcb_417306thrust24THRUST_300001_SM_1000_NS12placeholders2_2E - _ZN40_INTERNAL_c57bcbf8_4_k_cu_0e941bcb_417304cuda3std6ranges3__45__cpo4sizeE)
_ZN40_INTERNAL_c57bcbf8_4_k_cu_0e941bcb_417304cuda3std6ranges3__45__cpo4sizeE:
	.zero		1
	.type		_ZN40_INTERNAL_c57bcbf8_4_k_cu_0e941bcb_417306thrust24THRUST_300001_SM_1000_NS12placeholders2_2E,@object
	.size		_ZN40_INTERNAL_c57bcbf8_4_k_cu_0e941bcb_417306thrust24THRUST_300001_SM_1000_NS12placeholders2_2E,(_ZN40_INTERNAL_c57bcbf8_4_k_cu_0e941bcb_417304cuda3std3__45__cpo6cbeginE - _ZN40_INTERNAL_c57bcbf8_4_k_cu_0e941bcb_417306thrust24THRUST_300001_SM_1000_NS12placeholders2_2E)
_ZN40_INTERNAL_c57bcbf8_4_k_cu_0e941bcb_417306thrust24THRUST_300001_SM_1000_NS12placeholders2_2E:
	.zero		1
	.type		_ZN40_INTERNAL_c57bcbf8_4_k_cu_0e941bcb_417304cuda3std3__45__cpo6cbeginE,@object
	.size		_ZN40_INTERNAL_c57bcbf8_4_k_cu_0e941bcb_417304cuda3std3__45__cpo6cbeginE,(_ZN40_INTERNAL_c57bcbf8_4_k_cu_0e941bcb_417304cuda3std6ranges3__45__cpo6cbeginE - _ZN40_INTERNAL_c57bcbf8_4_k_cu_0e941bcb_417304cuda3std3__45__cpo6cbeginE)
_ZN40_INTERNAL_c57bcbf8_4_k_cu_0e941bcb_417304cuda3std3__45__cpo6cbeginE:
	.zero		1
	.type		_ZN40_INTERNAL_c57bcbf8_4_k_cu_0e941bcb_417304cuda3std6ranges3__45__cpo6cbeginE,@object
	.size		_ZN40_INTERNAL_c57bcbf8_4_k_cu_0e941bcb_417304cuda3std6ranges3__45__cpo6cbeginE,(_ZN40_INTERNAL_c57bcbf8_4_k_cu_0e941bcb_417306thrust24THRUST_300001_SM_1000_NS12placeholders2_6E - _ZN40_INTERNAL_c57bcbf8_4_k_cu_0e941bcb_417304cuda3std6ranges3__45__cpo6cbeginE)
_ZN40_INTERNAL_c57bcbf8_4_k_cu_0e941bcb_417304cuda3std6ranges3__45__cpo6cbeginE:
	.zero		1
	.type		_ZN40_INTERNAL_c57bcbf8_4_k_cu_0e941bcb_417306thrust24THRUST_300001_SM_1000_NS12placeholders2_6E,@object
	.size		_ZN40_INTERNAL_c57bcbf8_4_k_cu_0e941bcb_417306thrust24THRUST_300001_SM_1000_NS12placeholders2_6E,(_ZN40_INTERNAL_c57bcbf8_4_k_cu_0e941bcb_417304cuda3std3__45__cpo7crbeginE - _ZN40_INTERNAL_c57bcbf8_4_k_cu_0e941bcb_417306thrust24THRUST_300001_SM_1000_NS12placeholders2_6E)
_ZN40_INTERNAL_c57bcbf8_4_k_cu_0e941bcb_417306thrust24THRUST_300001_SM_1000_NS12placeholders2_6E:
	.zero		1
	.type		_ZN40_INTERNAL_c57bcbf8_4_k_cu_0e941bcb_417304cuda3std3__45__cpo7crbeginE,@object
	.size		_ZN40_INTERNAL_c57bcbf8_4_k_cu_0e941bcb_417304cuda3std3__45__cpo7crbeginE,(_ZN40_INTERNAL_c57bcbf8_4_k_cu_0e941bcb_417304cuda3std6ranges3__45__cpo4nextE - _ZN40_INTERNAL_c57bcbf8_4_k_cu_0e941bcb_417304cuda3std3__45__cpo7crbeginE)
_ZN40_INTERNAL_c57bcbf8_4_k_cu_0e941bcb_417304cuda3std3__45__cpo7crbeginE:
	.zero		1
	.type		_ZN40_INTERNAL_c57bcbf8_4_k_cu_0e941bcb_417304cuda3std6ranges3__45__cpo4nextE,@object
	.size		_ZN40_INTERNAL_c57bcbf8_4_k_cu_0e941bcb_417304cuda3std6ranges3__45__cpo4nextE,(_ZN40_INTERNAL_c57bcbf8_4_k_cu_0e941bcb_417304cuda3std6ranges3__45__cpo4swapE - _ZN40_INTERNAL_c57bcbf8_4_k_cu_0e941bcb_417304cuda3std6ranges3__45__cpo4nextE)
_ZN40_INTERNAL_c57bcbf8_4_k_cu_0e941bcb_417304cuda3std6ranges3__45__cpo4nextE:
	.zero		1
	.type		_ZN40_INTERNAL_c57bcbf8_4_k_cu_0e941bcb_417304cuda3std6ranges3__45__cpo4swapE,@object
	.size		_ZN40_INTERNAL_c57bcbf8_4_k_cu_0e941bcb_417304cuda3std6ranges3__45__cpo4swapE,(_ZN40_INTERNAL_c57bcbf8_4_k_cu_0e941bcb_417306thrust24THRUST_300001_SM_1000_NS8cuda_cub10par_nosyncE - _ZN40_INTERNAL_c57bcbf8_4_k_cu_0e941bcb_417304cuda3std6ranges3__45__cpo4swapE)
_ZN40_INTERNAL_c57bcbf8_4_k_cu_0e941bcb_417304cuda3std6ranges3__45__cpo4swapE:
	.zero		1
	.type		_ZN40_INTERNAL_c57bcbf8_4_k_cu_0e941bcb_417306thrust24THRUST_300001_SM_1000_NS8cuda_cub10par_nosyncE,@object
	.size		_ZN40_INTERNAL_c57bcbf8_4_k_cu_0e941bcb_417306thrust24THRUST_300001_SM_1000_NS8cuda_cub10par_nosyncE,(_ZN40_INTERNAL_c57bcbf8_4_k_cu_0e941bcb_417306thrust24THRUST_300001_SM_1000_NS3seqE - _ZN40_INTERNAL_c57bcbf8_4_k_cu_0e941bcb_417306thrust24THRUST_300001_SM_1000_NS8cuda_cub10par_nosyncE)
_ZN40_INTERNAL_c57bcbf8_4_k_cu_0e941bcb_417306thrust24THRUST_300001_SM_1000_NS8cuda_cub10par_nosyncE:
	.zero		1
	.type		_ZN40_INTERNAL_c57bcbf8_4_k_cu_0e941bcb_417306thrust24THRUST_300001_SM_1000_NS3seqE,@object
	.size		_ZN40_INTERNAL_c57bcbf8_4_k_cu_0e941bcb_417306thrust24THRUST_300001_SM_1000_NS3seqE,(_ZN40_INTERNAL_c57bcbf8_4_k_cu_0e941bcb_417304cuda3std3__420unreachable_sentinelE - _ZN40_INTERNAL_c57bcbf8_4_k_cu_0e941bcb_417306thrust24THRUST_300001_SM_1000_NS3seqE)
_ZN40_INTERNAL_c57bcbf8_4_k_cu_0e941bcb_417306thrust24THRUST_300001_SM_1000_NS3seqE:
	.zero		1
	.type		_ZN40_INTERNAL_c57bcbf8_4_k_cu_0e941bcb_417304cuda3std3__420unreachable_sentinelE,@object
	.size		_ZN40_INTERNAL_c57bcbf8_4_k_cu_0e941bcb_417304cuda3std3__420unreachable_sentinelE,(_ZN40_INTERNAL_c57bcbf8_4_k_cu_0e941bcb_417304cuda3std6ranges3__45__cpo5ssizeE - _ZN40_INTERNAL_c57bcbf8_4_k_cu_0e941bcb_417304cuda3std3__420unreachable_sentinelE)
_ZN40_INTERNAL_c57bcbf8_4_k_cu_0e941bcb_417304cuda3std3__420unreachable_sentinelE:
	.zero		1
	.type		_ZN40_INTERNAL_c57bcbf8_4_k_cu_0e941bcb_417304cuda3std6ranges3__45__cpo5ssizeE,@object
	.size		_ZN40_INTERNAL_c57bcbf8_4_k_cu_0e941bcb_417304cuda3std6ranges3__45__cpo5ssizeE,(_ZN40_INTERNAL_c57bcbf8_4_k_cu_0e941bcb_417306thrust24THRUST_300001_SM_1000_NS12placeholders2_3E - _ZN40_INTERNAL_c57bcbf8_4_k_cu_0e941bcb_417304cuda3std6ranges3__45__cpo5ssizeE)
_ZN40_INTERNAL_c57bcbf8_4_k_cu_0e941bcb_417304cuda3std6ranges3__45__cpo5ssizeE:
	.zero		1
	.type		_ZN40_INTERNAL_c57bcbf8_4_k_cu_0e941bcb_417306thrust24THRUST_300001_SM_1000_NS12placeholders2_3E,@object
	.size		_ZN40_INTERNAL_c57bcbf8_4_k_cu_0e941bcb_417306thrust24THRUST_300001_SM_1000_NS12placeholders2_3E,(_ZN40_INTERNAL_c57bcbf8_4_k_cu_0e941bcb_417304cuda3std3__45__cpo4cendE - _ZN40_INTERNAL_c57bcbf8_4_k_cu_0e941bcb_417306thrust24THRUST_300001_SM_1000_NS12placeholders2_3E)
_ZN40_INTERNAL_c57bcbf8_4_k_cu_0e941bcb_417306thrust24THRUST_300001_SM_1000_NS12placeholders2_3E:
	.zero		1
	.type		_ZN40_INTERNAL_c57bcbf8_4_k_cu_0e941bcb_417304cuda3std3__45__cpo4cendE,@object
	.size		_ZN40_INTERNAL_c57bcbf8_4_k_cu_0e941bcb_417304cuda3std3__45__cpo4cendE,(_ZN40_INTERNAL_c57bcbf8_4_k_cu_0e941bcb_417304cuda3std6ranges3__45__cpo4cendE - _ZN40_INTERNAL_c57bcbf8_4_k_cu_0e941bcb_417304cuda3std3__45__cpo4cendE)
_ZN40_INTERNAL_c57bcbf8_4_k_cu_0e941bcb_417304cuda3std3__45__cpo4cendE:
	.zero		1
	.type		_ZN40_INTERNAL_c57bcbf8_4_k_cu_0e941bcb_417304cuda3std6ranges3__45__cpo4cendE,@object
	.size		_ZN40_INTERNAL_c57bcbf8_4_k_cu_0e941bcb_417304cuda3std6ranges3__45__cpo4cendE,(_ZN40_INTERNAL_c57bcbf8_4_k_cu_0e941bcb_417306thrust24THRUST_300001_SM_1000_NS12placeholders2_7E - _ZN40_INTERNAL_c57bcbf8_4_k_cu_0e941bcb_417304cuda3std6ranges3__45__cpo4cendE)
_ZN40_INTERNAL_c57bcbf8_4_k_cu_0e941bcb_417304cuda3std6ranges3__45__cpo4cendE:
	.zero		1
	.type		_ZN40_INTERNAL_c57bcbf8_4_k_cu_0e941bcb_417306thrust24THRUST_300001_SM_1000_NS12placeholders2_7E,@object
	.size		_ZN40_INTERNAL_c57bcbf8_4_k_cu_0e941bcb_417306thrust24THRUST_300001_SM_1000_NS12placeholders2_7E,(_ZN40_INTERNAL_c57bcbf8_4_k_cu_0e941bcb_417304cuda3std3__45__cpo5crendE - _ZN40_INTERNAL_c57bcbf8_4_k_cu_0e941bcb_417306thrust24THRUST_300001_SM_1000_NS12placeholders2_7E)
_ZN40_INTERNAL_c57bcbf8_4_k_cu_0e941bcb_417306thrust24THRUST_300001_SM_1000_NS12placeholders2_7E:
	.zero		1
	.type		_ZN40_INTERNAL_c57bcbf8_4_k_cu_0e941bcb_417304cuda3std3__45__cpo5crendE,@object
	.size		_ZN40_INTERNAL_c57bcbf8_4_k_cu_0e941bcb_417304cuda3std3__45__cpo5crendE,(_ZN40_INTERNAL_c57bcbf8_4_k_cu_0e941bcb_417304cuda3std6ranges3__45__cpo4prevE - _ZN40_INTERNAL_c57bcbf8_4_k_cu_0e941bcb_417304cuda3std3__45__cpo5crendE)
_ZN40_INTERNAL_c57bcbf8_4_k_cu_0e941bcb_417304cuda3std3__45__cpo5crendE:
	.zero		1
	.type		_ZN40_INTERNAL_c57bcbf8_4_k_cu_0e941bcb_417304cuda3std6ranges3__45__cpo4prevE,@object
	.size		_ZN40_INTERNAL_c57bcbf8_4_k_cu_0e941bcb_417304cuda3std6ranges3__45__cpo4prevE,(_ZN40_INTERNAL_c57bcbf8_4_k_cu_0e941bcb_417304cuda3std6ranges3__45__cpo9iter_moveE - _ZN40_INTERNAL_c57bcbf8_4_k_cu_0e941bcb_417304cuda3std6ranges3__45__cpo4prevE)
_ZN40_INTERNAL_c57bcbf8_4_k_cu_0e941bcb_417304cuda3std6ranges3__45__cpo4prevE:
	.zero		1
	.type		_ZN40_INTERNAL_c57bcbf8_4_k_cu_0e941bcb_417304cuda3std6ranges3__45__cpo9iter_moveE,@object
	.size		_ZN40_INTERNAL_c57bcbf8_4_k_cu_0e941bcb_417304cuda3std6ranges3__45__cpo9iter_moveE,(_ZN40_INTERNAL_c57bcbf8_4_k_cu_0e941bcb_417306thrust24THRUST_300001_SM_1000_NS6system6detail10sequential3seqE - _ZN40_INTERNAL_c57bcbf8_4_k_cu_0e941bcb_417304cuda3std6ranges3__45__cpo9iter_moveE)
_ZN40_INTERNAL_c57bcbf8_4_k_cu_0e941bcb_417304cuda3std6ranges3__45__cpo9iter_moveE:
	.zero		1
	.type		_ZN40_INTERNAL_c57bcbf8_4_k_cu_0e941bcb_417306thrust24THRUST_300001_SM_1000_NS6system6detail10sequential3seqE,@object
	.size		_ZN40_INTERNAL_c57bcbf8_4_k_cu_0e941bcb_417306thrust24THRUST_300001_SM_1000_NS6system6detail10sequential3seqE,(_ZN40_INTERNAL_c57bcbf8_4_k_cu_0e941bcb_417306thrust24THRUST_300001_SM_1000_NS12placeholders2_9E - _ZN40_INTERNAL_c57bcbf8_4_k_cu_0e941bcb_417306thrust24THRUST_300001_SM_1000_NS6system6detail10sequential3seqE)
_ZN40_INTERNAL_c57bcbf8_4_k_cu_0e941bcb_417306thrust24THRUST_300001_SM_1000_NS6system6detail10sequential3seqE:
	.zero		1
	.type		_ZN40_INTERNAL_c57bcbf8_4_k_cu_0e941bcb_417306thrust24THRUST_300001_SM_1000_NS12placeholders2_9E,@object
	.size		_ZN40_INTERNAL_c57bcbf8_4_k_cu_0e941bcb_417306thrust24THRUST_300001_SM_1000_NS12placeholders2_9E,(_ZN40_INTERNAL_c57bcbf8_4_k_cu_0e941bcb_417304cuda3std3__419piecewise_constructE - _ZN40_INTERNAL_c57bcbf8_4_k_cu_0e941bcb_417306thrust24THRUST_300001_SM_1000_NS12placeholders2_9E)
_ZN40_INTERNAL_c57bcbf8_4_k_cu_0e941bcb_417306thrust24THRUST_300001_SM_1000_NS12placeholders2_9E:
	.zero		1
	.type		_ZN40_INTERNAL_c57bcbf8_4_k_cu_0e941bcb_417304cuda3std3__419piecewise_constructE,@object
	.size		_ZN40_INTERNAL_c57bcbf8_4_k_cu_0e941bcb_417304cuda3std3__419piecewise_constructE,(_ZN40_INTERNAL_c57bcbf8_4_k_cu_0e941bcb_417304cuda3std6ranges3__45__cpo5cdataE - _ZN40_INTERNAL_c57bcbf8_4_k_cu_0e941bcb_417304cuda3std3__419piecewise_constructE)
_ZN40_INTERNAL_c57bcbf8_4_k_cu_0e941bcb_417304cuda3std3__419piecewise_constructE:
	.zero		1
	.type		_ZN40_INTERNAL_c57bcbf8_4_k_cu_0e941bcb_417304cuda3std6ranges3__45__cpo5cdataE,@object
	.size		_ZN40_INTERNAL_c57bcbf8_4_k_cu_0e941bcb_417304cuda3std6ranges3__45__cpo5cdataE,(_ZN40_INTERNAL_c57bcbf8_4_k_cu_0e941bcb_417306thrust24THRUST_300001_SM_1000_NS12placeholders2_1E - _ZN40_INTERNAL_c57bcbf8_4_k_cu_0e941bcb_417304cuda3std6ranges3__45__cpo5cdataE)
_ZN40_INTERNAL_c57bcbf8_4_k_cu_0e941bcb_417304cuda3std6ranges3__45__cpo5cdataE:
	.zero		1
	.type		_ZN40_INTERNAL_c57bcbf8_4_k_cu_0e941bcb_417306thrust24THRUST_300001_SM_1000_NS12placeholders2_1E,@object
	.size		_ZN40_INTERNAL_c57bcbf8_4_k_cu_0e941bcb_417306thrust24THRUST_300001_SM_1000_NS12placeholders2_1E,(_ZN40_INTERNAL_c57bcbf8_4_k_cu_0e941bcb_417304cuda3std3__45__cpo3endE - _ZN40_INTERNAL_c57bcbf8_4_k_cu_0e941bcb_417306thrust24THRUST_300001_SM_1000_NS12placeholders2_1E)
_ZN40_INTERNAL_c57bcbf8_4_k_cu_0e941bcb_417306thrust24THRUST_300001_SM_1000_NS12placeholders2_1E:
	.zero		1
	.type		_ZN40_INTERNAL_c57bcbf8_4_k_cu_0e941bcb_417304cuda3std3__45__cpo3endE,@object
	.size		_ZN40_INTERNAL_c57bcbf8_4_k_cu_0e941bcb_417304cuda3std3__45__cpo3endE,(_ZN40_INTERNAL_c57bcbf8_4_k_cu_0e941bcb_417304cuda3std6ranges3__45__cpo3endE - _ZN40_INTERNAL_c57bcbf8_4_k_cu_0e941bcb_417304cuda3std3__45__cpo3endE)
_ZN40_INTERNAL_c57bcbf8_4_k_cu_0e941bcb_417304cuda3std3__45__cpo3endE:
	.zero		1
	.type		_ZN40_INTERNAL_c57bcbf8_4_k_cu_0e941bcb_417304cuda3std6ranges3__45__cpo3endE,@object
	.size		_ZN40_INTERNAL_c57bcbf8_4_k_cu_0e941bcb_417304cuda3std6ranges3__45__cpo3endE,(_ZN40_INTERNAL_c57bcbf8_4_k_cu_0e941bcb_417306thrust24THRUST_300001_SM_1000_NS12placeholders2_5E - _ZN40_INTERNAL_c57bcbf8_4_k_cu_0e941bcb_417304cuda3std6ranges3__45__cpo3endE)
_ZN40_INTERNAL_c57bcbf8_4_k_cu_0e941bcb_417304cuda3std6ranges3__45__cpo3endE:
	.zero		1
	.type		_ZN40_INTERNAL_c57bcbf8_4_k_cu_0e941bcb_417306thrust24THRUST_300001_SM_1000_NS12placeholders2_5E,@object
	.size		_ZN40_INTERNAL_c57bcbf8_4_k_cu_0e941bcb_417306thrust24THRUST_300001_SM_1000_NS12placeholders2_5E,(_ZN40_INTERNAL_c57bcbf8_4_k_cu_0e941bcb_417304cuda3std3__45__cpo4rendE - _ZN40_INTERNAL_c57bcbf8_4_k_cu_0e941bcb_417306thrust24THRUST_300001_SM_1000_NS12placeholders2_5E)
_ZN40_INTERNAL_c57bcbf8_4_k_cu_0e941bcb_417306thrust24THRUST_300001_SM_1000_NS12placeholders2_5E:
	.zero		1
	.type		_ZN40_INTERNAL_c57bcbf8_4_k_cu_0e941bcb_417304cuda3std3__45__cpo4rendE,@object
	.size		_ZN40_INTERNAL_c57bcbf8_4_k_cu_0e941bcb_417304cuda3std3__45__cpo4rendE,(_ZN40_INTERNAL_c57bcbf8_4_k_cu_0e941bcb_417304cuda3std6ranges3__45__cpo9iter_swapE - _ZN40_INTERNAL_c57bcbf8_4_k_cu_0e941bcb_417304cuda3std3__45__cpo4rendE)
_ZN40_INTERNAL_c57bcbf8_4_k_cu_0e941bcb_417304cuda3std3__45__cpo4rendE:
	.zero		1
	.type		_ZN40_INTERNAL_c57bcbf8_4_k_cu_0e941bcb_417304cuda3std6ranges3__45__cpo9iter_swapE,@object
	.size		_ZN40_INTERNAL_c57bcbf8_4_k_cu_0e941bcb_417304cuda3std6ranges3__45__cpo9iter_swapE,(_ZN40_INTERNAL_c57bcbf8_4_k_cu_0e941bcb_417304cuda3std3__48unexpectE - _ZN40_INTERNAL_c57bcbf8_4_k_cu_0e941bcb_417304cuda3std6ranges3__45__cpo9iter_swapE)
_ZN40_INTERNAL_c57bcbf8_4_k_cu_0e941bcb_417304cuda3std6ranges3__45__cpo9iter_swapE:
	.zero		1
	.type		_ZN40_INTERNAL_c57bcbf8_4_k_cu_0e941bcb_417304cuda3std3__48unexpectE,@object
	.size		_ZN40_INTERNAL_c57bcbf8_4_k_cu_0e941bcb_417304cuda3std3__48unexpectE,(_ZN40_INTERNAL_c57bcbf8_4_k_cu_0e941bcb_417306thrust24THRUST_300001_SM_1000_NS8cuda_cub3parE - _ZN40_INTERNAL_c57bcbf8_4_k_cu_0e941bcb_417304cuda3std3__48unexpectE)
_ZN40_INTERNAL_c57bcbf8_4_k_cu_0e941bcb_417304cuda3std3__48unexpectE:
	.zero		1
	.type		_ZN40_INTERNAL_c57bcbf8_4_k_cu_0e941bcb_417306thrust24THRUST_300001_SM_1000_NS8cuda_cub3parE,@object
	.size		_ZN40_INTERNAL_c57bcbf8_4_k_cu_0e941bcb_417306thrust24THRUST_300001_SM_1000_NS8cuda_cub3parE,(.L_29 - _ZN40_INTERNAL_c57bcbf8_4_k_cu_0e941bcb_417306thrust24THRUST_300001_SM_1000_NS8cuda_cub3parE)
_ZN40_INTERNAL_c57bcbf8_4_k_cu_0e941bcb_417306thrust24THRUST_300001_SM_1000_NS8cuda_cub3parE:
	.zero		1
.L_29:


//--------------------- .nv.constant0._ZN3cub18CUB_300001_SM_10006detail11EmptyKernelIvEEvv --------------------------
	.section	.nv.constant0._ZN3cub18CUB_300001_SM_10006detail11EmptyKernelIvEEvv,"a",@progbits
	.sectionflags	@""
	.align	4
.nv.constant0._ZN3cub18CUB_300001_SM_10006detail11EmptyKernelIvEEvv:
	.zero		896


//--------------------- SYMBOLS --------------------------

	.type		.nv.reservedSmem.offset0,@object
	.size		.nv.reservedSmem.offset0,0x4
